//
// Generated by NVIDIA NVVM Compiler
//
// Compiler Build ID: CL-36424714
// Cuda compilation tools, release 13.0, V13.0.88
// Based on NVVM 20.0.0
//

.version 9.0
.target sm_100
.address_size 64

	// .globl	_Z23matvec_transpose_kerneliiPKfS0_Pf
// _ZZ23matvec_transpose_kerneliiPKfS0_PfE5sdata has been demoted

.visible .entry _Z23matvec_transpose_kerneliiPKfS0_Pf(
	.param .u32 _Z23matvec_transpose_kerneliiPKfS0_Pf_param_0,
	.param .u32 _Z23matvec_transpose_kerneliiPKfS0_Pf_param_1,
	.param .u64 .ptr .align 1 _Z23matvec_transpose_kerneliiPKfS0_Pf_param_2,
	.param .u64 .ptr .align 1 _Z23matvec_transpose_kerneliiPKfS0_Pf_param_3,
	.param .u64 .ptr .align 1 _Z23matvec_transpose_kerneliiPKfS0_Pf_param_4
)
{
	.reg .pred 	%p<8>;
	.reg .b32 	%r<20>;
	.reg .b32 	%f<15>;
	.reg .b64 	%rd<13>;
	// demoted variable
	.shared .align 4 .b8 _ZZ23matvec_transpose_kerneliiPKfS0_PfE5sdata[1024];
	ld.param.u32 	%r11, [_Z23matvec_transpose_kerneliiPKfS0_Pf_param_0];
	ld.param.u32 	%r12, [_Z23matvec_transpose_kerneliiPKfS0_Pf_param_1];
	ld.param.u64 	%rd3, [_Z23matvec_transpose_kerneliiPKfS0_Pf_param_2];
	ld.param.u64 	%rd4, [_Z23matvec_transpose_kerneliiPKfS0_Pf_param_3];
	ld.param.u64 	%rd5, [_Z23matvec_transpose_kerneliiPKfS0_Pf_param_4];
	mov.u32 	%r1, %tid.x;
	mov.u32 	%r2, %ctaid.x;
	setp.ge.s32 	%p1, %r2, %r12;
	@%p1 bra 	$L__BB0_10;
	setp.ge.s32 	%p2, %r1, %r11;
	mov.f32 	%f14, 0f00000000;
	@%p2 bra 	$L__BB0_4;
	mul.lo.s32 	%r3, %r11, %r2;
	mov.u32 	%r4, %ntid.x;
	cvta.to.global.u64 	%rd1, %rd3;
	cvta.to.global.u64 	%rd2, %rd4;
	mov.f32 	%f14, 0f00000000;
	mov.u32 	%r18, %r1;
$L__BB0_3:
	add.s32 	%r13, %r18, %r3;
	mul.wide.s32 	%rd6, %r13, 4;
	add.s64 	%rd7, %rd1, %rd6;
	ld.global.f32 	%f6, [%rd7];
	mul.wide.s32 	%rd8, %r18, 4;
	add.s64 	%rd9, %rd2, %rd8;
	ld.global.f32 	%f7, [%rd9];
	fma.rn.f32 	%f14, %f6, %f7, %f14;
	add.s32 	%r18, %r18, %r4;
	setp.lt.s32 	%p3, %r18, %r11;
	@%p3 bra 	$L__BB0_3;
$L__BB0_4:
	shl.b32 	%r14, %r1, 2;
	mov.u32 	%r15, _ZZ23matvec_transpose_kerneliiPKfS0_PfE5sdata;
	add.s32 	%r7, %r15, %r14;
	st.shared.f32 	[%r7], %f14;
	bar.sync 	0;
	mov.u32 	%r19, %ntid.x;
	setp.lt.u32 	%p4, %r19, 2;
	@%p4 bra 	$L__BB0_8;
$L__BB0_5:
	shr.u32 	%r10, %r19, 1;
	setp.ge.u32 	%p5, %r1, %r10;
	@%p5 bra 	$L__BB0_7;
	shl.b32 	%r16, %r10, 2;
	add.s32 	%r17, %r7, %r16;
	ld.shared.f32 	%f8, [%r17];
	ld.shared.f32 	%f9, [%r7];
	add.f32 	%f10, %f8, %f9;
	st.shared.f32 	[%r7], %f10;
$L__BB0_7:
	bar.sync 	0;
	setp.gt.u32 	%p6, %r19, 3;
	mov.u32 	%r19, %r10;
	@%p6 bra 	$L__BB0_5;
$L__BB0_8:
	setp.ne.s32 	%p7, %r1, 0;
	@%p7 bra 	$L__BB0_10;
	cvta.to.global.u64 	%rd10, %rd5;
	mul.wide.u32 	%rd11, %r2, 4;
	add.s64 	%rd12, %rd10, %rd11;
	ld.shared.f32 	%f11, [_ZZ23matvec_transpose_kerneliiPKfS0_PfE5sdata];
	atom.global.add.f32 	%f12, [%rd12], %f11;
$L__BB0_10:
	ret;

}
	// .globl	_Z10set_vectorifPf
.visible .entry _Z10set_vectorifPf(
	.param .u32 _Z10set_vectorifPf_param_0,
	.param .f32 _Z10set_vectorifPf_param_1,
	.param .u64 .ptr .align 1 _Z10set_vectorifPf_param_2
)
{
	.reg .pred 	%p<2>;
	.reg .b32 	%r<6>;
	.reg .b32 	%f<2>;
	.reg .b64 	%rd<5>;

	ld.param.u32 	%r2, [_Z10set_vectorifPf_param_0];
	ld.param.f32 	%f1, [_Z10set_vectorifPf_param_1];
	ld.param.u64 	%rd1, [_Z10set_vectorifPf_param_2];
	mov.u32 	%r3, %tid.x;
	mov.u32 	%r4, %ctaid.x;
	mov.u32 	%r5, %ntid.x;
	mad.lo.s32 	%r1, %r4, %r5, %r3;
	setp.ge.s32 	%p1, %r1, %r2;
	@%p1 bra 	$L__BB1_2;
	cvta.to.global.u64 	%rd2, %rd1;
	mul.wide.s32 	%rd3, %r1, 4;
	add.s64 	%rd4, %rd2, %rd3;
	st.global.f32 	[%rd4], %f1;
$L__BB1_2:
	ret;

}
	// .globl	_Z10set_matrixiiPf
.visible .entry _Z10set_matrixiiPf(
	.param .u32 _Z10set_matrixiiPf_param_0,
	.param .u32 _Z10set_matrixiiPf_param_1,
	.param .u64 .ptr .align 1 _Z10set_matrixiiPf_param_2
)
{
	.reg .pred 	%p<2>;
	.reg .b32 	%r<13>;
	.reg .b32 	%f<2>;
	.reg .b64 	%rd<5>;

	ld.param.u32 	%r2, [_Z10set_matrixiiPf_param_0];
	ld.param.u32 	%r3, [_Z10set_matrixiiPf_param_1];
	ld.param.u64 	%rd1, [_Z10set_matrixiiPf_param_2];
	mov.u32 	%r4, %tid.x;
	mov.u32 	%r5, %ctaid.x;
	mov.u32 	%r6, %ntid.x;
	mad.lo.s32 	%r1, %r5, %r6, %r4;
	mul.lo.s32 	%r7, %r3, %r2;
	setp.ge.s32 	%p1, %r1, %r7;
	@%p1 bra 	$L__BB2_2;
	cvta.to.global.u64 	%rd2, %rd1;
	div.s32 	%r8, %r1, %r2;
	mul.lo.s32 	%r9, %r8, %r2;
	sub.s32 	%r10, %r1, %r9;
	sub.s32 	%r11, %r10, %r8;
	add.s32 	%r12, %r11, 1;
	cvt.rn.f32.s32 	%f1, %r12;
	mul.wide.s32 	%rd3, %r1, 4;
	add.s64 	%rd4, %rd2, %rd3;
	st.global.f32 	[%rd4], %f1;
$L__BB2_2:
	ret;

}


// ===== COMPILED SASS (sm_100) =====

	.target	sm_100

	.elftype	@"ET_EXEC"


//--------------------- .note.nv.tkinfo           --------------------------
	.section	.note.nv.tkinfo,"",@"SHT_NOTE"
	.sectionflags	@"SHF_NOTE_NV_TKINFO"
	.tkinfo
        /*0018*/ 	.word	0x00000002
        /*0030*/ 	.string	""
        /*0030*/ 	.string	"ptxas"
        /*0030*/ 	.string	"Cuda compilation tools, release 13.0, V13.0.88"
        /*0030*/ 	.string	"Build cuda_13.0.r13.0/compiler.36424714_0"
        /*0030*/ 	.string	"-arch sm_100 -m 64 "



//--------------------- .note.nv.cuinfo           --------------------------
	.section	.note.nv.cuinfo,"",@"SHT_NOTE"
	.sectionflags	@"SHF_NOTE_NV_CUINFO"
        /*0018*/ 	.short	0x0002
        /*001a*/ 	.short	0x0064
        /*001c*/ 	.short	0x0082
	.zero		2


//--------------------- .nv.info                  --------------------------
	.section	.nv.info,"",@"SHT_CUDA_INFO"
	.align	4


	//----- nvinfo : EIATTR_REGCOUNT
	.align		4
        /*0000*/ 	.byte	0x04, 0x2f
        /*0002*/ 	.short	(.L_1 - .L_0)
	.align		4
.L_0:
        /*0004*/ 	.word	index@(_Z23matvec_transpose_kerneliiPKfS0_Pf)
        /*0008*/ 	.word	0x00000011


	//----- nvinfo : EIATTR_FRAME_SIZE
	.align		4
.L_1:
        /*000c*/ 	.byte	0x04, 0x11
        /*000e*/ 	.short	(.L_3 - .L_2)
	.align		4
.L_2:
        /*0010*/ 	.word	index@(_Z23matvec_transpose_kerneliiPKfS0_Pf)
        /*0014*/ 	.word	0x00000000


	//----- nvinfo : EIATTR_REGCOUNT
	.align		4
.L_3:
        /*0018*/ 	.byte	0x04, 0x2f
        /*001a*/ 	.short	(.L_5 - .L_4)
	.align		4
.L_4:
        /*001c*/ 	.word	index@(_Z10set_vectorifPf)
        /*0020*/ 	.word	0x0000000a


	//----- nvinfo : EIATTR_FRAME_SIZE
	.align		4
.L_5:
        /*0024*/ 	.byte	0x04, 0x11
        /*0026*/ 	.short	(.L_7 - .L_6)
	.align		4
.L_6:
        /*0028*/ 	.word	index@(_Z10set_vectorifPf)
        /*002c*/ 	.word	0x00000000


	//----- nvinfo : EIATTR_REGCOUNT
	.align		4
.L_7:
        /*0030*/ 	.byte	0x04, 0x2f
        /*0032*/ 	.short	(.L_9 - .L_8)
	.align		4
.L_8:
        /*0034*/ 	.word	index@(_Z10set_matrixiiPf)
        /*0038*/ 	.word	0x0000000c


	//----- nvinfo : EIATTR_FRAME_SIZE
	.align		4
.L_9:
        /*003c*/ 	.byte	0x04, 0x11
        /*003e*/ 	.short	(.L_11 - .L_10)
	.align		4
.L_10:
        /*0040*/ 	.word	index@(_Z10set_matrixiiPf)
        /*0044*/ 	.word	0x00000000


	//----- nvinfo : EIATTR_MIN_STACK_SIZE
	.align		4
.L_11:
        /*0048*/ 	.byte	0x04, 0x12
        /*004a*/ 	.short	(.L_13 - .L_12)
	.align		4
.L_12:
        /*004c*/ 	.word	index@(_Z10set_matrixiiPf)
        /*0050*/ 	.word	0x00000000


	//----- nvinfo : EIATTR_MIN_STACK_SIZE
	.align		4
.L_13:
        /*0054*/ 	.byte	0x04, 0x12
        /*0056*/ 	.short	(.L_15 - .L_14)
	.align		4
.L_14:
        /*0058*/ 	.word	index@(_Z10set_vectorifPf)
        /*005c*/ 	.word	0x00000000


	//----- nvinfo : EIATTR_MIN_STACK_SIZE
	.align		4
.L_15:
        /*0060*/ 	.byte	0x04, 0x12
        /*0062*/ 	.short	(.L_17 - .L_16)
	.align		4
.L_16:
        /*0064*/ 	.word	index@(_Z23matvec_transpose_kerneliiPKfS0_Pf)
        /*0068*/ 	.word	0x00000000
.L_17:


//--------------------- .nv.compat                --------------------------
	.section	.nv.compat,"",@"SHT_CUDA_COMPAT_INFO"
	.align	4
        /*0000*/ 	.byte	0x02, 0x09, 0x00, 0x00, 0x02, 0x02, 0x01, 0x00, 0x02, 0x05, 0x05, 0x00, 0x03, 0x07, 0x01, 0x01
        /*0010*/ 	.byte	0x02, 0x03, 0x00, 0x00, 0x02, 0x06, 0x01, 0x00, 0x04, 0x0b, 0x08, 0x00, 0x09, 0x00, 0x00, 0x00
        /*0020*/ 	.byte	0x00, 0x00, 0x00, 0x00


//--------------------- .nv.info._Z10set_matrixiiPf --------------------------
	.section	.nv.info._Z10set_matrixiiPf,"",@"SHT_CUDA_INFO"
	.sectionflags	@""
	.align	4


	//----- nvinfo : EIATTR_CUDA_API_VERSION
	.align		4
        /*0000*/ 	.byte	0x04, 0x37
        /*0002*/ 	.short	(.L_19 - .L_18)
.L_18:
        /*0004*/ 	.word	0x00000082


	//----- nvinfo : EIATTR_KPARAM_INFO
	.align		4
.L_19:
        /*0008*/ 	.byte	0x04, 0x17
        /*000a*/ 	.short	(.L_21 - .L_20)
.L_20:
        /*000c*/ 	.word	0x00000000
        /*0010*/ 	.short	0x0002
        /*0012*/ 	.short	0x0008
        /*0014*/ 	.byte	0x00, 0xf5, 0x21, 0x00


	//----- nvinfo : EIATTR_KPARAM_INFO
	.align		4
.L_21:
        /*0018*/ 	.byte	0x04, 0x17
        /*001a*/ 	.short	(.L_23 - .L_22)
.L_22:
        /*001c*/ 	.word	0x00000000
        /*0020*/ 	.short	0x0001
        /*0022*/ 	.short	0x0004
        /*0024*/ 	.byte	0x00, 0xf0, 0x11, 0x00


	//----- nvinfo : EIATTR_KPARAM_INFO
	.align		4
.L_23:
        /*0028*/ 	.byte	0x04, 0x17
        /*002a*/ 	.short	(.L_25 - .L_24)
.L_24:
        /*002c*/ 	.word	0x00000000
        /*0030*/ 	.short	0x0000
        /*0032*/ 	.short	0x0000
        /*0034*/ 	.byte	0x00, 0xf0, 0x11, 0x00


	//----- nvinfo : EIATTR_SPARSE_MMA_MASK
	.align		4
.L_25:
        /*0038*/ 	.byte	0x03, 0x50
        /*003a*/ 	.short	0x0000


	//----- nvinfo : EIATTR_MAXREG_COUNT
	.align		4
        /*003c*/ 	.byte	0x03, 0x1b
        /*003e*/ 	.short	0x00ff


	//----- nvinfo : EIATTR_MERCURY_ISA_VERSION
	.align		4
        /*0040*/ 	.byte	0x03, 0x5f
        /*0042*/ 	.short	0x0101


	//----- nvinfo : EIATTR_VRC_CTA_INIT_COUNT
	.align		4
        /*0044*/ 	.byte	0x02, 0x4a
	.zero		1
	.zero		1


	//----- nvinfo : EIATTR_EXIT_INSTR_OFFSETS
	.align		4
        /*0048*/ 	.byte	0x04, 0x1c
        /*004a*/ 	.short	(.L_27 - .L_26)


	//   ....[0]....
.L_26:
        /*004c*/ 	.word	0x00000080


	//   ....[1]....
        /*0050*/ 	.word	0x00000290


	//----- nvinfo : EIATTR_CBANK_PARAM_SIZE
	.align		4
.L_27:
        /*0054*/ 	.byte	0x03, 0x19
        /*0056*/ 	.short	0x0010


	//----- nvinfo : EIATTR_PARAM_CBANK
	.align		4
        /*0058*/ 	.byte	0x04, 0x0a
        /*005a*/ 	.short	(.L_29 - .L_28)
	.align		4
.L_28:
        /*005c*/ 	.word	index@(.nv.constant0._Z10set_matrixiiPf)
        /*0060*/ 	.short	0x0380
        /*0062*/ 	.short	0x0010


	//----- nvinfo : EIATTR_SW_WAR
	.align		4
.L_29:
        /*0064*/ 	.byte	0x04, 0x36
        /*0066*/ 	.short	(.L_31 - .L_30)
.L_30:
        /*0068*/ 	.word	0x00000008
.L_31:


//--------------------- .nv.info._Z10set_vectorifPf --------------------------
	.section	.nv.info._Z10set_vectorifPf,"",@"SHT_CUDA_INFO"
	.sectionflags	@""
	.align	4


	//----- nvinfo : EIATTR_CUDA_API_VERSION
	.align		4
        /*0000*/ 	.byte	0x04, 0x37
        /*0002*/ 	.short	(.L_33 - .L_32)
.L_32:
        /*0004*/ 	.word	0x00000082


	//----- nvinfo : EIATTR_KPARAM_INFO
	.align		4
.L_33:
        /*0008*/ 	.byte	0x04, 0x17
        /*000a*/ 	.short	(.L_35 - .L_34)
.L_34:
        /*000c*/ 	.word	0x00000000
        /*0010*/ 	.short	0x0002
        /*0012*/ 	.short	0x0008
        /*0014*/ 	.byte	0x00, 0xf5, 0x21, 0x00


	//----- nvinfo : EIATTR_KPARAM_INFO
	.align		4
.L_35:
        /*0018*/ 	.byte	0x04, 0x17
        /*001a*/ 	.short	(.L_37 - .L_36)
.L_36:
        /*001c*/ 	.word	0x00000000
        /*0020*/ 	.short	0x0001
        /*0022*/ 	.short	0x0004
        /*0024*/ 	.byte	0x00, 0xf0, 0x11, 0x00


	//----- nvinfo : EIATTR_KPARAM_INFO
	.align		4
.L_37:
        /*0028*/ 	.byte	0x04, 0x17
        /*002a*/ 	.short	(.L_39 - .L_38)
.L_38:
        /*002c*/ 	.word	0x00000000
        /*0030*/ 	.short	0x0000
        /*0032*/ 	.short	0x0000
        /*0034*/ 	.byte	0x00, 0xf0, 0x11, 0x00


	//----- nvinfo : EIATTR_SPARSE_MMA_MASK
	.align		4
.L_39:
        /*0038*/ 	.byte	0x03, 0x50
        /*003a*/ 	.short	0x0000


	//----- nvinfo : EIATTR_MAXREG_COUNT
	.align		4
        /*003c*/ 	.byte	0x03, 0x1b
        /*003e*/ 	.short	0x00ff


	//----- nvinfo : EIATTR_MERCURY_ISA_VERSION
	.align		4
        /*0040*/ 	.byte	0x03, 0x5f
        /*0042*/ 	.short	0x0101


	//----- nvinfo : EIATTR_VRC_CTA_INIT_COUNT
	.align		4
        /*0044*/ 	.byte	0x02, 0x4a
	.zero		1
	.zero		1


	//----- nvinfo : EIATTR_EXIT_INSTR_OFFSETS
	.align		4
        /*0048*/ 	.byte	0x04, 0x1c
        /*004a*/ 	.short	(.L_41 - .L_40)


	//   ....[0]....
.L_40:
        /*004c*/ 	.word	0x00000070


	//   ....[1]....
        /*0050*/ 	.word	0x000000d0


	//----- nvinfo : EIATTR_CBANK_PARAM_SIZE
	.align		4
.L_41:
        /*0054*/ 	.byte	0x03, 0x19
        /*0056*/ 	.short	0x0010


	//----- nvinfo : EIATTR_PARAM_CBANK
	.align		4
        /*0058*/ 	.byte	0x04, 0x0a
        /*005a*/ 	.short	(.L_43 - .L_42)
	.align		4
.L_42:
        /*005c*/ 	.word	index@(.nv.constant0._Z10set_vectorifPf)
        /*0060*/ 	.short	0x0380
        /*0062*/ 	.short	0x0010


	//----- nvinfo : EIATTR_SW_WAR
	.align		4
.L_43:
        /*0064*/ 	.byte	0x04, 0x36
        /*0066*/ 	.short	(.L_45 - .L_44)
.L_44:
        /*0068*/ 	.word	0x00000008
.L_45:


//--------------------- .nv.info._Z23matvec_transpose_kerneliiPKfS0_Pf --------------------------
	.section	.nv.info._Z23matvec_transpose_kerneliiPKfS0_Pf,"",@"SHT_CUDA_INFO"
	.sectionflags	@""
	.align	4


	//----- nvinfo : EIATTR_CUDA_API_VERSION
	.align		4
        /*0000*/ 	.byte	0x04, 0x37
        /*0002*/ 	.short	(.L_47 - .L_46)
.L_46:
        /*0004*/ 	.word	0x00000082


	//----- nvinfo : EIATTR_KPARAM_INFO
	.align		4
.L_47:
        /*0008*/ 	.byte	0x04, 0x17
        /*000a*/ 	.short	(.L_49 - .L_48)
.L_48:
        /*000c*/ 	.word	0x00000000
        /*0010*/ 	.short	0x0004
        /*0012*/ 	.short	0x0018
        /*0014*/ 	.byte	0x00, 0xf5, 0x21, 0x00


	//----- nvinfo : EIATTR_KPARAM_INFO
	.align		4
.L_49:
        /*0018*/ 	.byte	0x04, 0x17
        /*001a*/ 	.short	(.L_51 - .L_50)
.L_50:
        /*001c*/ 	.word	0x00000000
        /*0020*/ 	.short	0x0003
        /*0022*/ 	.short	0x0010
        /*0024*/ 	.byte	0x00, 0xf5, 0x21, 0x00


	//----- nvinfo : EIATTR_KPARAM_INFO
	.align		4
.L_51:
        /*0028*/ 	.byte	0x04, 0x17
        /*002a*/ 	.short	(.L_53 - .L_52)
.L_52:
        /*002c*/ 	.word	0x00000000
        /*0030*/ 	.short	0x0002
        /*0032*/ 	.short	0x0008
        /*0034*/ 	.byte	0x00, 0xf5, 0x21, 0x00


	//----- nvinfo : EIATTR_KPARAM_INFO
	.align		4
.L_53:
        /*0038*/ 	.byte	0x04, 0x17
        /*003a*/ 	.short	(.L_55 - .L_54)
.L_54:
        /*003c*/ 	.word	0x00000000
        /*0040*/ 	.short	0x0001
        /*0042*/ 	.short	0x0004
        /*0044*/ 	.byte	0x00, 0xf0, 0x11, 0x00


	//----- nvinfo : EIATTR_KPARAM_INFO
	.align		4
.L_55:
        /*0048*/ 	.byte	0x04, 0x17
        /*004a*/ 	.short	(.L_57 - .L_56)
.L_56:
        /*004c*/ 	.word	0x00000000
        /*0050*/ 	.short	0x0000
        /*0052*/ 	.short	0x0000
        /*0054*/ 	.byte	0x00, 0xf0, 0x11, 0x00


	//----- nvinfo : EIATTR_SPARSE_MMA_MASK
	.align		4
.L_57:
        /*0058*/ 	.byte	0x03, 0x50
        /*005a*/ 	.short	0x0000


	//----- nvinfo : EIATTR_MAXREG_COUNT
	.align		4
        /*005c*/ 	.byte	0x03, 0x1b
        /*005e*/ 	.short	0x00ff


	//----- nvinfo : EIATTR_NUM_BARRIERS
	.align		4
        /*0060*/ 	.byte	0x02, 0x4c
        /*0062*/ 	.byte	0x01
	.zero		1


	//----- nvinfo : EIATTR_MERCURY_ISA_VERSION
	.align		4
        /*0064*/ 	.byte	0x03, 0x5f
        /*0066*/ 	.short	0x0101


	//----- nvinfo : EIATTR_VRC_CTA_INIT_COUNT
	.align		4
        /*0068*/ 	.byte	0x02, 0x4a
	.zero		1
	.zero		1


	//----- nvinfo : EIATTR_EXIT_INSTR_OFFSETS
	.align		4
        /*006c*/ 	.byte	0x04, 0x1c
        /*006e*/ 	.short	(.L_59 - .L_58)


	//   ....[0]....
.L_58:
        /*0070*/ 	.word	0x00000040


	//   ....[1]....
        /*0074*/ 	.word	0x00000310


	//   ....[2]....
        /*0078*/ 	.word	0x00000390


	//----- nvinfo : EIATTR_CRS_STACK_SIZE
	.align		4
.L_59:
        /*007c*/ 	.byte	0x04, 0x1e
        /*007e*/ 	.short	(.L_61 - .L_60)
.L_60:
        /*0080*/ 	.word	0x00000000


	//----- nvinfo : EIATTR_CBANK_PARAM_SIZE
	.align		4
.L_61:
        /*0084*/ 	.byte	0x03, 0x19
        /*0086*/ 	.short	0x0020


	//----- nvinfo : EIATTR_PARAM_CBANK
	.align		4
        /*0088*/ 	.byte	0x04, 0x0a
        /*008a*/ 	.short	(.L_63 - .L_62)
	.align		4
.L_62:
        /*008c*/ 	.word	index@(.nv.constant0._Z23matvec_transpose_kerneliiPKfS0_Pf)
        /*0090*/ 	.short	0x0380
        /*0092*/ 	.short	0x0020


	//----- nvinfo : EIATTR_SW_WAR
	.align		4
.L_63:
        /*0094*/ 	.byte	0x04, 0x36
        /*0096*/ 	.short	(.L_65 - .L_64)
.L_64:
        /*0098*/ 	.word	0x00000008
.L_65:


//--------------------- .nv.callgraph             --------------------------
	.section	.nv.callgraph,"",@"SHT_CUDA_CALLGRAPH"
	.align	4
	.sectionentsize	8
	.align		4
        /*0000*/ 	.word	0x00000000
	.align		4
        /*0004*/ 	.word	0xffffffff
	.align		4
        /*0008*/ 	.word	0x00000000
	.align		4
        /*000c*/ 	.word	0xfffffffe
	.align		4
        /*0010*/ 	.word	0x00000000
	.align		4
        /*0014*/ 	.word	0xfffffffd
	.align		4
        /*0018*/ 	.word	0x00000000
	.align		4
        /*001c*/ 	.word	0xfffffffc


//--------------------- .text._Z10set_matrixiiPf  --------------------------
	.section	.text._Z10set_matrixiiPf,"ax",@progbits
	.align	128
        .global         _Z10set_matrixiiPf
        .type           _Z10set_matrixiiPf,@function
        .size           _Z10set_matrixiiPf,(.L_x_8 - _Z10set_matrixiiPf)
        .other          _Z10set_matrixiiPf,@"STO_CUDA_ENTRY STV_DEFAULT"
_Z10set_matrixiiPf:
.text._Z10set_matrixiiPf:
[----:B------:R-:W-:Y:S01]  /*0000*/  LDC R1, c[0x0][0x37c] ;  /* 0x0000df00ff017b82 */ /* 0x000fe20000000800 */
[----:B------:R-:W0:Y:S07]  /*0010*/  S2R R7, SR_TID.X ;  /* 0x0000000000077919 */ /* 0x000e2e0000002100 */
[----:B------:R-:W0:Y:S08]  /*0020*/  S2UR UR4, SR_CTAID.X ;  /* 0x00000000000479c3 */ /* 0x000e300000002500 */
[----:B------:R-:W0:Y:S08]  /*0030*/  LDC R0, c[0x0][0x360] ;  /* 0x0000d800ff007b82 */ /* 0x000e300000000800 */
[----:B------:R-:W1:Y:S01]  /*0040*/  LDC.64 R2, c[0x0][0x380] ;  /* 0x0000e000ff027b82 */ /* 0x000e620000000a00 */
[----:B0-----:R-:W-:-:S02]  /*0050*/  IMAD R7, R0, UR4, R7 ;  /* 0x0000000400077c24 */ /* 0x001fc4000f8e0207 */
[----:B-1----:R-:W-:-:S05]  /*0060*/  IMAD R0, R3, R2, RZ ;  /* 0x0000000203007224 */ /* 0x002fca00078e02ff */
[----:B------:R-:W-:-:S13]  /*0070*/  ISETP.GE.AND P0, PT, R7, R0, PT ;  /* 0x000000000700720c */ /* 0x000fda0003f06270 */
[----:B------:R-:W-:Y:S05]  /*0080*/  @P0 EXIT ;  /* 0x000000000000094d */ /* 0x000fea0003800000 */
[----:B------:R-:W-:Y:S01]  /*0090*/  IABS R3, R2 ;  /* 0x0000000200037213 */ /* 0x000fe20000000000 */
[----:B------:R-:W0:Y:S03]  /*00a0*/  LDCU.64 UR4, c[0x0][0x358] ;  /* 0x00006b00ff0477ac */ /* 0x000e260008000a00 */
[----:B------:R-:W1:Y:S08]  /*00b0*/  I2F.RP R0, R3 ;  /* 0x0000000300007306 */ /* 0x000e700000209400 */
[----:B-1----:R-:W1:Y:S02]  /*00c0*/  MUFU.RCP R0, R0 ;  /* 0x0000000000007308 */ /* 0x002e640000001000 */
[----:B-1----:R-:W-:-:S06]  /*00d0*/  VIADD R4, R0, 0xffffffe ;  /* 0x0ffffffe00047836 */ /* 0x002fcc0000000000 */
[----:B------:R1:W2:Y:S02]  /*00e0*/  F2I.FTZ.U32.TRUNC.NTZ R5, R4 ;  /* 0x0000000400057305 */ /* 0x0002a4000021f000 */
[----:B-1----:R-:W-:Y:S02]  /*00f0*/  HFMA2 R4, -RZ, RZ, 0, 0 ;  /* 0x00000000ff047431 */ /* 0x002fe400000001ff */
[----:B--2---:R-:W-:-:S04]  /*0100*/  IMAD.MOV R6, RZ, RZ, -R5 ;  /* 0x000000ffff067224 */ /* 0x004fc800078e0a05 */
[----:B------:R-:W-:Y:S01]  /*0110*/  IMAD R9, R6, R3, RZ ;  /* 0x0000000306097224 */ /* 0x000fe200078e02ff */
[----:B------:R-:W-:-:S03]  /*0120*/  IABS R6, R7 ;  /* 0x0000000700067213 */ /* 0x000fc60000000000 */
[----:B------:R-:W-:-:S06]  /*0130*/  IMAD.HI.U32 R5, R5, R9, R4 ;  /* 0x0000000905057227 */ /* 0x000fcc00078e0004 */
[----:B------:R-:W-:-:S04]  /*0140*/  IMAD.HI.U32 R5, R5, R6, RZ ;  /* 0x0000000605057227 */ /* 0x000fc800078e00ff */
[----:B------:R-:W-:-:S04]  /*0150*/  IMAD.MOV R0, RZ, RZ, -R5 ;  /* 0x000000ffff007224 */ /* 0x000fc800078e0a05 */
[----:B------:R-:W-:-:S05]  /*0160*/  IMAD R0, R3, R0, R6 ;  /* 0x0000000003007224 */ /* 0x000fca00078e0206 */
[----:B------:R-:W-:-:S13]  /*0170*/  ISETP.GT.U32.AND P2, PT, R3, R0, PT ;  /* 0x000000000300720c */ /* 0x000fda0003f44070 */
[-C--:B------:R-:W-:Y:S01]  /*0180*/  @!P2 IADD3 R0, PT, PT, R0, -R3.reuse, RZ ;  /* 0x800000030000a210 */ /* 0x080fe20007ffe0ff */
[----:B------:R-:W-:Y:S01]  /*0190*/  @!P2 VIADD R5, R5, 0x1 ;  /* 0x000000010505a836 */ /* 0x000fe20000000000 */
[----:B------:R-:W-:Y:S02]  /*01a0*/  ISETP.NE.AND P2, PT, R2, RZ, PT ;  /* 0x000000ff0200720c */ /* 0x000fe40003f45270 */
[----:B------:R-:W-:Y:S02]  /*01b0*/  ISETP.GE.U32.AND P0, PT, R0, R3, PT ;  /* 0x000000030000720c */ /* 0x000fe40003f06070 */
[----:B------:R-:W-:-:S04]  /*01c0*/  LOP3.LUT R0, R7, R2, RZ, 0x3c, !PT ;  /* 0x0000000207007212 */ /* 0x000fc800078e3cff */
[----:B------:R-:W-:-:S07]  /*01d0*/  ISETP.GE.AND P1, PT, R0, RZ, PT ;  /* 0x000000ff0000720c */ /* 0x000fce0003f26270 */
[----:B------:R-:W-:-:S05]  /*01e0*/  @P0 IADD3 R5, PT, PT, R5, 0x1, RZ ;  /* 0x0000000105050810 */ /* 0x000fca0007ffe0ff */
[----:B------:R-:W-:Y:S02]  /*01f0*/  IMAD.MOV.U32 R0, RZ, RZ, R5 ;  /* 0x000000ffff007224 */ /* 0x000fe400078e0005 */
[----:B------:R-:W1:Y:S03]  /*0200*/  LDC.64 R4, c[0x0][0x388] ;  /* 0x0000e200ff047b82 */ /* 0x000e660000000a00 */
[----:B------:R-:W-:Y:S02]  /*0210*/  @!P1 IADD3 R0, PT, PT, -R0, RZ, RZ ;  /* 0x000000ff00009210 */ /* 0x000fe40007ffe1ff */
[----:B------:R-:W-:-:S05]  /*0220*/  @!P2 LOP3.LUT R0, RZ, R2, RZ, 0x33, !PT ;  /* 0x00000002ff00a212 */ /* 0x000fca00078e33ff */
[----:B------:R-:W-:-:S04]  /*0230*/  IMAD.MOV R3, RZ, RZ, -R0 ;  /* 0x000000ffff037224 */ /* 0x000fc800078e0a00 */
[----:B------:R-:W-:-:S05]  /*0240*/  IMAD R3, R2, R3, R7 ;  /* 0x0000000302037224 */ /* 0x000fca00078e0207 */
[----:B------:R-:W-:Y:S01]  /*0250*/  IADD3 R0, PT, PT, R3, 0x1, -R0 ;  /* 0x0000000103007810 */ /* 0x000fe20007ffe800 */
[----:B-1----:R-:W-:-:S03]  /*0260*/  IMAD.WIDE R2, R7, 0x4, R4 ;  /* 0x0000000407027825 */ /* 0x002fc600078e0204 */
[----:B------:R-:W-:-:S05]  /*0270*/  I2FP.F32.S32 R5, R0 ;  /* 0x0000000000057245 */ /* 0x000fca0000201400 */
[----:B0-----:R-:W-:Y:S01]  /*0280*/  STG.E desc[UR4][R2.64], R5 ;  /* 0x0000000502007986 */ /* 0x001fe2000c101904 */
[----:B------:R-:W-:Y:S05]  /*0290*/  EXIT ;  /* 0x000000000000794d */ /* 0x000fea0003800000 */
.L_x_0:
[----:B------:R-:W-:-:S00]  /*02a0*/  BRA `(.L_x_0) ;  /* 0xfffffffc00fc7947 */ /* 0x000fc0000383ffff */
[----:B------:R-:W-:-:S00]  /*02b0*/  NOP ;  /* 0x0000000000007918 */ /* 0x000fc00000000000 */
        /* <DEDUP_REMOVED lines=12> */
.L_x_8:


//--------------------- .text._Z10set_vectorifPf  --------------------------
	.section	.text._Z10set_vectorifPf,"ax",@progbits
	.align	128
        .global         _Z10set_vectorifPf
        .type           _Z10set_vectorifPf,@function
        .size           _Z10set_vectorifPf,(.L_x_9 - _Z10set_vectorifPf)
        .other          _Z10set_vectorifPf,@"STO_CUDA_ENTRY STV_DEFAULT"
_Z10set_vectorifPf:
.text._Z10set_vectorifPf:
[----:B------:R-:W-:Y:S01]  /*0000*/  LDC R1, c[0x0][0x37c] ;  /* 0x0000df00ff017b82 */ /* 0x000fe20000000800 */
[----:B------:R-:W0:Y:S07]  /*0010*/  S2R R5, SR_TID.X ;  /* 0x0000000000057919 */ /* 0x000e2e0000002100 */
[----:B------:R-:W0:Y:S01]  /*0020*/  S2UR UR4, SR_CTAID.X ;  /* 0x00000000000479c3 */ /* 0x000e220000002500 */
[----:B------:R-:W1:Y:S07]  /*0030*/  LDCU UR5, c[0x0][0x380] ;  /* 0x00007000ff0577ac */ /* 0x000e6e0008000800 */
[----:B------:R-:W0:Y:S02]  /*0040*/  LDC R0, c[0x0][0x360] ;  /* 0x0000d800ff007b82 */ /* 0x000e240000000800 */
[----:B0-----:R-:W-:-:S05]  /*0050*/  IMAD R5, R0, UR4, R5 ;  /* 0x0000000400057c24 */ /* 0x001fca000f8e0205 */
[----:B-1----:R-:W-:-:S13]  /*0060*/  ISETP.GE.AND P0, PT, R5, UR5, PT ;  /* 0x0000000505007c0c */ /* 0x002fda000bf06270 */
[----:B------:R-:W-:Y:S05]  /*0070*/  @P0 EXIT ;  /* 0x000000000000094d */ /* 0x000fea0003800000 */
[----:B------:R-:W0:Y:S01]  /*0080*/  LDC.64 R2, c[0x0][0x388] ;  /* 0x0000e200ff027b82 */ /* 0x000e220000000a00 */
[----:B------:R-:W1:Y:S07]  /*0090*/  LDCU.64 UR4, c[0x0][0x358] ;  /* 0x00006b00ff0477ac */ /* 0x000e6e0008000a00 */
[----:B------:R-:W1:Y:S01]  /*00a0*/  LDC R7, c[0x0][0x384] ;  /* 0x0000e100ff077b82 */ /* 0x000e620000000800 */
[----:B0-----:R-:W-:-:S05]  /*00b0*/  IMAD.WIDE R2, R5, 0x4, R2 ;  /* 0x0000000405027825 */ /* 0x001fca00078e0202 */
[----:B-1----:R-:W-:Y:S01]  /*00c0*/  STG.E desc[UR4][R2.64], R7 ;  /* 0x0000000702007986 */ /* 0x002fe2000c101904 */
[----:B------:R-:W-:Y:S05]  /*00d0*/  EXIT ;  /* 0x000000000000794d */ /* 0x000fea0003800000 */
.L_x_1:
        /* <DEDUP_REMOVED lines=10> */
.L_x_9:


//--------------------- .text._Z23matvec_transpose_kerneliiPKfS0_Pf --------------------------
	.section	.text._Z23matvec_transpose_kerneliiPKfS0_Pf,"ax",@progbits
	.align	128
        .global         _Z23matvec_transpose_kerneliiPKfS0_Pf
        .type           _Z23matvec_transpose_kerneliiPKfS0_Pf,@function
        .size           _Z23matvec_transpose_kerneliiPKfS0_Pf,(.L_x_10 - _Z23matvec_transpose_kerneliiPKfS0_Pf)
        .other          _Z23matvec_transpose_kerneliiPKfS0_Pf,@"STO_CUDA_ENTRY STV_DEFAULT"
_Z23matvec_transpose_kerneliiPKfS0_Pf:
.text._Z23matvec_transpose_kerneliiPKfS0_Pf:
[----:B------:R-:W-:Y:S01]  /*0000*/  LDC R1, c[0x0][0x37c] ;  /* 0x0000df00ff017b82 */ /* 0x000fe20000000800 */
[----:B------:R-:W0:Y:S01]  /*0010*/  S2R R12, SR_CTAID.X ;  /* 0x00000000000c7919 */ /* 0x000e220000002500 */
[----:B------:R-:W0:Y:S02]  /*0020*/  LDCU UR4, c[0x0][0x384] ;  /* 0x00007080ff0477ac */ /* 0x000e240008000800 */
[----:B0-----:R-:W-:-:S13]  /*0030*/  ISETP.GE.AND P0, PT, R12, UR4, PT ;  /* 0x000000040c007c0c */ /* 0x001fda000bf06270 */
[----:B------:R-:W-:Y:S05]  /*0040*/  @P0 EXIT ;  /* 0x000000000000094d */ /* 0x000fea0003800000 */
[----:B------:R-:W0:Y:S01]  /*0050*/  S2R R10, SR_TID.X ;  /* 0x00000000000a7919 */ /* 0x000e220000002100 */
[----:B------:R-:W0:Y:S01]  /*0060*/  LDCU UR4, c[0x0][0x380] ;  /* 0x00007000ff0477ac */ /* 0x000e220008000800 */
[----:B------:R-:W-:Y:S01]  /*0070*/  BSSY.RECONVERGENT B0, `(.L_x_2) ;  /* 0x0000013000007945 */ /* 0x000fe20003800200 */
[----:B------:R-:W-:Y:S01]  /*0080*/  IMAD.MOV.U32 R0, RZ, RZ, RZ ;  /* 0x000000ffff007224 */ /* 0x000fe200078e00ff */
[----:B------:R-:W1:Y:S01]  /*0090*/  LDCU.64 UR8, c[0x0][0x358] ;  /* 0x00006b00ff0877ac */ /* 0x000e620008000a00 */
[----:B0-----:R-:W-:-:S13]  /*00a0*/  ISETP.GE.AND P0, PT, R10, UR4, PT ;  /* 0x000000040a007c0c */ /* 0x001fda000bf06270 */
[----:B-1----:R-:W-:Y:S05]  /*00b0*/  @P0 BRA `(.L_x_3) ;  /* 0x0000000000380947 */ /* 0x002fea0003800000 */
[----:B------:R-:W0:Y:S01]  /*00c0*/  LDC R14, c[0x0][0x360] ;  /* 0x0000d800ff0e7b82 */ /* 0x000e220000000800 */
[----:B------:R-:W-:Y:S02]  /*00d0*/  HFMA2 R0, -RZ, RZ, 0, 0 ;  /* 0x00000000ff007431 */ /* 0x000fe400000001ff */
[----:B------:R-:W-:-:S05]  /*00e0*/  IMAD.MOV.U32 R11, RZ, RZ, R10 ;  /* 0x000000ffff0b7224 */ /* 0x000fca00078e000a */
[----:B------:R-:W1:Y:S08]  /*00f0*/  LDC.64 R6, c[0x0][0x388] ;  /* 0x0000e200ff067b82 */ /* 0x000e700000000a00 */
[----:B------:R-:W2:Y:S02]  /*0100*/  LDC.64 R8, c[0x0][0x390] ;  /* 0x0000e400ff087b82 */ /* 0x000ea40000000a00 */
.L_x_4:
[----:B------:R-:W-:Y:S02]  /*0110*/  IMAD R3, R12, UR4, R11 ;  /* 0x000000040c037c24 */ /* 0x000fe4000f8e020b */
[----:B--2---:R-:W-:-:S04]  /*0120*/  IMAD.WIDE R4, R11, 0x4, R8 ;  /* 0x000000040b047825 */ /* 0x004fc800078e0208 */
[----:B-1----:R-:W-:Y:S02]  /*0130*/  IMAD.WIDE R2, R3, 0x4, R6 ;  /* 0x0000000403027825 */ /* 0x002fe400078e0206 */
[----:B------:R-:W2:Y:S04]  /*0140*/  LDG.E R4, desc[UR8][R4.64] ;  /* 0x0000000804047981 */ /* 0x000ea8000c1e1900 */
[----:B------:R-:W2:Y:S01]  /*0150*/  LDG.E R3, desc[UR8][R2.64] ;  /* 0x0000000802037981 */ /* 0x000ea2000c1e1900 */
[----:B0-----:R-:W-:-:S04]  /*0160*/  IADD3 R11, PT, PT, R14, R11, RZ ;  /* 0x0000000b0e0b7210 */ /* 0x001fc80007ffe0ff */
[----:B------:R-:W-:Y:S01]  /*0170*/  ISETP.GE.AND P0, PT, R11, UR4, PT ;  /* 0x000000040b007c0c */ /* 0x000fe2000bf06270 */
[----:B--2---:R-:W-:-:S12]  /*0180*/  FFMA R0, R3, R4, R0 ;  /* 0x0000000403007223 */ /* 0x004fd80000000000 */
[----:B------:R-:W-:Y:S05]  /*0190*/  @!P0 BRA `(.L_x_4) ;  /* 0xfffffffc00dc8947 */ /* 0x000fea000383ffff */
.L_x_3:
[----:B------:R-:W-:Y:S05]  /*01a0*/  BSYNC.RECONVERGENT B0 ;  /* 0x0000000000007941 */ /* 0x000fea0003800200 */
.L_x_2:
[----:B------:R-:W0:Y:S01]  /*01b0*/  S2UR UR5, SR_CgaCtaId ;  /* 0x00000000000579c3 */ /* 0x000e220000008800 */
[----:B------:R-:W-:Y:S01]  /*01c0*/  UMOV UR4, 0x400 ;  /* 0x0000040000047882 */ /* 0x000fe20000000000 */
[----:B------:R-:W1:Y:S01]  /*01d0*/  LDCU UR6, c[0x0][0x360] ;  /* 0x00006c00ff0677ac */ /* 0x000e620008000800 */
[----:B------:R-:W-:Y:S01]  /*01e0*/  ISETP.NE.AND P0, PT, R10, RZ, PT ;  /* 0x000000ff0a00720c */ /* 0x000fe20003f05270 */
[----:B-1----:R-:W-:Y:S02]  /*01f0*/  UISETP.GE.U32.AND UP0, UPT, UR6, 0x2, UPT ;  /* 0x000000020600788c */ /* 0x002fe4000bf06070 */
[----:B0-----:R-:W-:-:S06]  /*0200*/  ULEA UR4, UR5, UR4, 0x18 ;  /* 0x0000000405047291 */ /* 0x001fcc000f8ec0ff */
[----:B------:R-:W-:-:S05]  /*0210*/  LEA R3, R10, UR4, 0x2 ;  /* 0x000000040a037c11 */ /* 0x000fca000f8e10ff */
[----:B------:R0:W-:Y:S01]  /*0220*/  STS [R3], R0 ;  /* 0x0000000003007388 */ /* 0x0001e20000000800 */
[----:B------:R-:W-:Y:S06]  /*0230*/  BAR.SYNC.DEFER_BLOCKING 0x0 ;  /* 0x0000000000007b1d */ /* 0x000fec0000010000 */
[----:B------:R-:W-:Y:S05]  /*0240*/  BRA.U !UP0, `(.L_x_5) ;  /* 0x0000000108307547 */ /* 0x000fea000b800000 */
[----:B0-----:R-:W-:-:S07]  /*0250*/  IMAD.U32 R0, RZ, RZ, UR6 ;  /* 0x00000006ff007e24 */ /* 0x001fce000f8e00ff */
.L_x_6:
[----:B------:R-:W-:-:S04]  /*0260*/  SHF.R.U32.HI R6, RZ, 0x1, R0 ;  /* 0x00000001ff067819 */ /* 0x000fc80000011600 */
[----:B------:R-:W-:-:S13]  /*0270*/  ISETP.GE.U32.AND P1, PT, R10, R6, PT ;  /* 0x000000060a00720c */ /* 0x000fda0003f26070 */
[----:B------:R-:W-:Y:S01]  /*0280*/  @!P1 LEA R2, R6, R3, 0x2 ;  /* 0x0000000306029211 */ /* 0x000fe200078e10ff */
[----:B------:R-:W-:Y:S05]  /*0290*/  @!P1 LDS R5, [R3] ;  /* 0x0000000003059984 */ /* 0x000fea0000000800 */
[----:B------:R-:W0:Y:S02]  /*02a0*/  @!P1 LDS R2, [R2] ;  /* 0x0000000002029984 */ /* 0x000e240000000800 */
[----:B0-----:R-:W-:-:S05]  /*02b0*/  @!P1 FADD R4, R2, R5 ;  /* 0x0000000502049221 */ /* 0x001fca0000000000 */
[----:B------:R1:W-:Y:S01]  /*02c0*/  @!P1 STS [R3], R4 ;  /* 0x0000000403009388 */ /* 0x0003e20000000800 */
[----:B------:R-:W-:Y:S01]  /*02d0*/  BAR.SYNC.DEFER_BLOCKING 0x0 ;  /* 0x0000000000007b1d */ /* 0x000fe20000010000 */
[----:B------:R-:W-:Y:S01]  /*02e0*/  ISETP.GT.U32.AND P1, PT, R0, 0x3, PT ;  /* 0x000000030000780c */ /* 0x000fe20003f24070 */
[----:B------:R-:W-:-:S12]  /*02f0*/  IMAD.MOV.U32 R0, RZ, RZ, R6 ;  /* 0x000000ffff007224 */ /* 0x000fd800078e0006 */
[----:B-1----:R-:W-:Y:S05]  /*0300*/  @P1 BRA `(.L_x_6) ;  /* 0xfffffffc00d41947 */ /* 0x002fea000383ffff */
.L_x_5:
[----:B------:R-:W-:Y:S05]  /*0310*/  @P0 EXIT ;  /* 0x000000000000094d */ /* 0x000fea0003800000 */
[----:B------:R-:W1:Y:S01]  /*0320*/  S2UR UR5, SR_CgaCtaId ;  /* 0x00000000000579c3 */ /* 0x000e620000008800 */
[----:B------:R-:W-:-:S07]  /*0330*/  UMOV UR4, 0x400 ;  /* 0x0000040000047882 */ /* 0x000fce0000000000 */
[----:B0-----:R-:W0:Y:S01]  /*0340*/  LDC.64 R2, c[0x0][0x398] ;  /* 0x0000e600ff027b82 */ /* 0x001e220000000a00 */
[----:B-1----:R-:W-:Y:S01]  /*0350*/  ULEA UR4, UR5, UR4, 0x18 ;  /* 0x0000000405047291 */ /* 0x002fe2000f8ec0ff */
[----:B0-----:R-:W-:-:S08]  /*0360*/  IMAD.WIDE.U32 R2, R12, 0x4, R2 ;  /* 0x000000040c027825 */ /* 0x001fd000078e0002 */
[----:B------:R-:W0:Y:S04]  /*0370*/  LDS R5, [UR4] ;  /* 0x00000004ff057984 */ /* 0x000e280008000800 */
[----:B0-----:R-:W-:Y:S01]  /*0380*/  REDG.E.ADD.F32.FTZ.RN.STRONG.GPU desc[UR8][R2.64], R5 ;  /* 0x00000005020079a6 */ /* 0x001fe2000c12f308 */
[----:B------:R-:W-:Y:S05]  /*0390*/  EXIT ;  /* 0x000000000000794d */ /* 0x000fea0003800000 */
.L_x_7:
        /* <DEDUP_REMOVED lines=14> */
.L_x_10:


//--------------------- .nv.shared.reserved.0     --------------------------
	.section	.nv.shared.reserved.0,"aw",@nobits
	.weak		__nv_reservedSMEM_offset_0_alias
	.size		__nv_reservedSMEM_offset_0_alias, 0, 64
	.other		__nv_reservedSMEM_offset_0_alias,@"STO_CUDA_RESERVED_SHARED STV_DEFAULT"
__nv_reservedSMEM_offset_0_alias:
	.zero		0
	.zero		64


//--------------------- .nv.shared._Z23matvec_transpose_kerneliiPKfS0_Pf --------------------------
	.section	.nv.shared._Z23matvec_transpose_kerneliiPKfS0_Pf,"aw",@nobits
	.sectionflags	@""
	.align	4
.nv.shared._Z23matvec_transpose_kerneliiPKfS0_Pf:
	.zero		2048


//--------------------- .nv.constant0._Z10set_matrixiiPf --------------------------
	.section	.nv.constant0._Z10set_matrixiiPf,"a",@progbits
	.sectionflags	@""
	.align	4
.nv.constant0._Z10set_matrixiiPf:
	.zero		912


//--------------------- .nv.constant0._Z10set_vectorifPf --------------------------
	.section	.nv.constant0._Z10set_vectorifPf,"a",@progbits
	.sectionflags	@""
	.align	4
.nv.constant0._Z10set_vectorifPf:
	.zero		912


//--------------------- .nv.constant0._Z23matvec_transpose_kerneliiPKfS0_Pf --------------------------
	.section	.nv.constant0._Z23matvec_transpose_kerneliiPKfS0_Pf,"a",@progbits
	.sectionflags	@""
	.align	4
.nv.constant0._Z23matvec_transpose_kerneliiPKfS0_Pf:
	.zero		928


//--------------------- SYMBOLS --------------------------

	.type		.nv.reservedSmem.offset0,@object
	.size		.nv.reservedSmem.offset0,0x4
	.type		.nv.reservedSmem.cap,@object
	.size		.nv.reservedSmem.cap,0x4
